//
// Generated by NVIDIA NVVM Compiler
//
// Compiler Build ID: CL-36424714
// Cuda compilation tools, release 13.0, V13.0.88
// Based on NVVM 20.0.0
//

.version 9.0
.target sm_100
.address_size 64

	// .globl	default_function_kernel

.visible .entry default_function_kernel(
	.param .u64 .ptr .align 1 default_function_kernel_param_0,
	.param .u64 .ptr .align 1 default_function_kernel_param_1
)
.maxntid 44
{
	.reg .b32 	%r<12>;
	.reg .b32 	%f<2>;
	.reg .b64 	%rd<9>;

	ld.param.u64 	%rd1, [default_function_kernel_param_0];
	ld.param.u64 	%rd2, [default_function_kernel_param_1];
	cvta.to.global.u64 	%rd3, %rd2;
	cvta.to.global.u64 	%rd4, %rd1;
	mov.u32 	%r1, %ctaid.x;
	mul.hi.u32 	%r2, %r1, -1840700269;
	shr.u32 	%r3, %r2, 4;
	mul.lo.s32 	%r4, %r3, 28;
	sub.s32 	%r5, %r1, %r4;
	shr.u32 	%r6, %r5, 1;
	mov.u32 	%r7, %tid.x;
	shr.u32 	%r8, %r7, 1;
	mad.lo.s32 	%r9, %r3, 308, %r8;
	mad.lo.s32 	%r10, %r6, 22, %r9;
	mul.wide.u32 	%rd5, %r10, 4;
	add.s64 	%rd6, %rd4, %rd5;
	ld.global.nc.f32 	%f1, [%rd6];
	mad.lo.s32 	%r11, %r1, 44, %r7;
	mul.wide.u32 	%rd7, %r11, 4;
	add.s64 	%rd8, %rd3, %rd7;
	st.global.f32 	[%rd8], %f1;
	ret;

}


// ===== COMPILED SASS (sm_100) =====

	.target	sm_100

	.elftype	@"ET_EXEC"


//--------------------- .note.nv.tkinfo           --------------------------
	.section	.note.nv.tkinfo,"",@"SHT_NOTE"
	.sectionflags	@"SHF_NOTE_NV_TKINFO"
	.tkinfo
        /*0018*/ 	.word	0x00000002
        /*0030*/ 	.string	""
        /*0030*/ 	.string	"ptxas"
        /*0030*/ 	.string	"Cuda compilation tools, release 13.0, V13.0.88"
        /*0030*/ 	.string	"Build cuda_13.0.r13.0/compiler.36424714_0"
        /*0030*/ 	.string	"-arch sm_100 -m 64 "



//--------------------- .note.nv.cuinfo           --------------------------
	.section	.note.nv.cuinfo,"",@"SHT_NOTE"
	.sectionflags	@"SHF_NOTE_NV_CUINFO"
        /*0018*/ 	.short	0x0002
        /*001a*/ 	.short	0x0064
        /*001c*/ 	.short	0x0082
	.zero		2


//--------------------- .nv.info                  --------------------------
	.section	.nv.info,"",@"SHT_CUDA_INFO"
	.align	4


	//----- nvinfo : EIATTR_REGCOUNT
	.align		4
        /*0000*/ 	.byte	0x04, 0x2f
        /*0002*/ 	.short	(.L_1 - .L_0)
	.align		4
.L_0:
        /*0004*/ 	.word	index@(default_function_kernel)
        /*0008*/ 	.word	0x0000000a


	//----- nvinfo : EIATTR_FRAME_SIZE
	.align		4
.L_1:
        /*000c*/ 	.byte	0x04, 0x11
        /*000e*/ 	.short	(.L_3 - .L_2)
	.align		4
.L_2:
        /*0010*/ 	.word	index@(default_function_kernel)
        /*0014*/ 	.word	0x00000000


	//----- nvinfo : EIATTR_MIN_STACK_SIZE
	.align		4
.L_3:
        /*0018*/ 	.byte	0x04, 0x12
        /*001a*/ 	.short	(.L_5 - .L_4)
	.align		4
.L_4:
        /*001c*/ 	.word	index@(default_function_kernel)
        /*0020*/ 	.word	0x00000000
.L_5:


//--------------------- .nv.compat                --------------------------
	.section	.nv.compat,"",@"SHT_CUDA_COMPAT_INFO"
	.align	4
        /*0000*/ 	.byte	0x02, 0x09, 0x00, 0x00, 0x02, 0x02, 0x01, 0x00, 0x02, 0x05, 0x05, 0x00, 0x03, 0x07, 0x01, 0x01
        /*0010*/ 	.byte	0x02, 0x03, 0x00, 0x00, 0x02, 0x06, 0x01, 0x00, 0x04, 0x0b, 0x08, 0x00, 0x09, 0x00, 0x00, 0x00
        /*0020*/ 	.byte	0x00, 0x00, 0x00, 0x00


//--------------------- .nv.info.default_function_kernel --------------------------
	.section	.nv.info.default_function_kernel,"",@"SHT_CUDA_INFO"
	.sectionflags	@""
	.align	4


	//----- nvinfo : EIATTR_CUDA_API_VERSION
	.align		4
        /*0000*/ 	.byte	0x04, 0x37
        /*0002*/ 	.short	(.L_7 - .L_6)
.L_6:
        /*0004*/ 	.word	0x00000082


	//----- nvinfo : EIATTR_KPARAM_INFO
	.align		4
.L_7:
        /*0008*/ 	.byte	0x04, 0x17
        /*000a*/ 	.short	(.L_9 - .L_8)
.L_8:
        /*000c*/ 	.word	0x00000000
        /*0010*/ 	.short	0x0001
        /*0012*/ 	.short	0x0008
        /*0014*/ 	.byte	0x00, 0xf5, 0x21, 0x00


	//----- nvinfo : EIATTR_KPARAM_INFO
	.align		4
.L_9:
        /*0018*/ 	.byte	0x04, 0x17
        /*001a*/ 	.short	(.L_11 - .L_10)
.L_10:
        /*001c*/ 	.word	0x00000000
        /*0020*/ 	.short	0x0000
        /*0022*/ 	.short	0x0000
        /*0024*/ 	.byte	0x00, 0xf5, 0x21, 0x00


	//----- nvinfo : EIATTR_SPARSE_MMA_MASK
	.align		4
.L_11:
        /*0028*/ 	.byte	0x03, 0x50
        /*002a*/ 	.short	0x0000


	//----- nvinfo : EIATTR_MAXREG_COUNT
	.align		4
        /*002c*/ 	.byte	0x03, 0x1b
        /*002e*/ 	.short	0x00ff


	//----- nvinfo : EIATTR_MERCURY_ISA_VERSION
	.align		4
        /*0030*/ 	.byte	0x03, 0x5f
        /*0032*/ 	.short	0x0101


	//----- nvinfo : EIATTR_VRC_CTA_INIT_COUNT
	.align		4
        /*0034*/ 	.byte	0x02, 0x4a
	.zero		1
	.zero		1


	//----- nvinfo : EIATTR_EXIT_INSTR_OFFSETS
	.align		4
        /*0038*/ 	.byte	0x04, 0x1c
        /*003a*/ 	.short	(.L_13 - .L_12)


	//   ....[0]....
.L_12:
        /*003c*/ 	.word	0x00000120


	//----- nvinfo : EIATTR_MAX_THREADS
	.align		4
.L_13:
        /*0040*/ 	.byte	0x04, 0x05
        /*0042*/ 	.short	(.L_15 - .L_14)
.L_14:
        /*0044*/ 	.word	0x0000002c
        /*0048*/ 	.word	0x00000001
        /*004c*/ 	.word	0x00000001


	//----- nvinfo : EIATTR_CBANK_PARAM_SIZE
	.align		4
.L_15:
        /*0050*/ 	.byte	0x03, 0x19
        /*0052*/ 	.short	0x0010


	//----- nvinfo : EIATTR_PARAM_CBANK
	.align		4
        /*0054*/ 	.byte	0x04, 0x0a
        /*0056*/ 	.short	(.L_17 - .L_16)
	.align		4
.L_16:
        /*0058*/ 	.word	index@(.nv.constant0.default_function_kernel)
        /*005c*/ 	.short	0x0380
        /*005e*/ 	.short	0x0010


	//----- nvinfo : EIATTR_SW_WAR
	.align		4
.L_17:
        /*0060*/ 	.byte	0x04, 0x36
        /*0062*/ 	.short	(.L_19 - .L_18)
.L_18:
        /*0064*/ 	.word	0x00000008
.L_19:


//--------------------- .nv.callgraph             --------------------------
	.section	.nv.callgraph,"",@"SHT_CUDA_CALLGRAPH"
	.align	4
	.sectionentsize	8
	.align		4
        /*0000*/ 	.word	0x00000000
	.align		4
        /*0004*/ 	.word	0xffffffff
	.align		4
        /*0008*/ 	.word	0x00000000
	.align		4
        /*000c*/ 	.word	0xfffffffe
	.align		4
        /*0010*/ 	.word	0x00000000
	.align		4
        /*0014*/ 	.word	0xfffffffd
	.align		4
        /*0018*/ 	.word	0x00000000
	.align		4
        /*001c*/ 	.word	0xfffffffc


//--------------------- .text.default_function_kernel --------------------------
	.section	.text.default_function_kernel,"ax",@progbits
	.align	128
        .global         default_function_kernel
        .type           default_function_kernel,@function
        .size           default_function_kernel,(.L_x_1 - default_function_kernel)
        .other          default_function_kernel,@"STO_CUDA_ENTRY STV_DEFAULT"
default_function_kernel:
.text.default_function_kernel:
[----:B------:R-:W-:Y:S01]  /*0000*/  LDC R1, c[0x0][0x37c] ;  /* 0x0000df00ff017b82 */ /* 0x000fe20000000800 */
[----:B------:R-:W0:Y:S07]  /*0010*/  S2R R7, SR_CTAID.X ;  /* 0x0000000000077919 */ /* 0x000e2e0000002500 */
[----:B------:R-:W1:Y:S01]  /*0020*/  LDC.64 R2, c[0x0][0x380] ;  /* 0x0000e000ff027b82 */ /* 0x000e620000000a00 */
[----:B------:R-:W2:Y:S01]  /*0030*/  LDCU.64 UR4, c[0x0][0x358] ;  /* 0x00006b00ff0477ac */ /* 0x000ea20008000a00 */
[----:B------:R-:W3:Y:S01]  /*0040*/  S2R R6, SR_TID.X ;  /* 0x0000000000067919 */ /* 0x000ee20000002100 */
[----:B0-----:R-:W-:Y:S01]  /*0050*/  IMAD.HI.U32 R0, R7, -0x6db6db6d, RZ ;  /* 0x9249249307007827 */ /* 0x001fe200078e00ff */
[----:B---3--:R-:W-:-:S04]  /*0060*/  SHF.R.U32.HI R5, RZ, 0x1, R6 ;  /* 0x00000001ff057819 */ /* 0x008fc80000011606 */
[----:B------:R-:W-:-:S05]  /*0070*/  SHF.R.U32.HI R0, RZ, 0x4, R0 ;  /* 0x00000004ff007819 */ /* 0x000fca0000011600 */
[C---:B------:R-:W-:Y:S02]  /*0080*/  IMAD R4, R0.reuse, -0x1c, R7 ;  /* 0xffffffe400047824 */ /* 0x040fe400078e0207 */
[----:B------:R-:W-:-:S03]  /*0090*/  IMAD R5, R0, 0x134, R5 ;  /* 0x0000013400057824 */ /* 0x000fc600078e0205 */
[----:B------:R-:W-:-:S05]  /*00a0*/  SHF.R.U32.HI R4, RZ, 0x1, R4 ;  /* 0x00000001ff047819 */ /* 0x000fca0000011604 */
[----:B------:R-:W-:-:S04]  /*00b0*/  IMAD R5, R4, 0x16, R5 ;  /* 0x0000001604057824 */ /* 0x000fc800078e0205 */
[----:B-1----:R-:W-:Y:S02]  /*00c0*/  IMAD.WIDE.U32 R2, R5, 0x4, R2 ;  /* 0x0000000405027825 */ /* 0x002fe400078e0002 */
[----:B------:R-:W0:Y:S04]  /*00d0*/  LDC.64 R4, c[0x0][0x388] ;  /* 0x0000e200ff047b82 */ /* 0x000e280000000a00 */
[----:B--2---:R-:W2:Y:S01]  /*00e0*/  LDG.E.CONSTANT R3, desc[UR4][R2.64] ;  /* 0x0000000402037981 */ /* 0x004ea2000c1e9900 */
[----:B------:R-:W-:-:S04]  /*00f0*/  IMAD R7, R7, 0x2c, R6 ;  /* 0x0000002c07077824 */ /* 0x000fc800078e0206 */
[----:B0-----:R-:W-:-:S05]  /*0100*/  IMAD.WIDE.U32 R4, R7, 0x4, R4 ;  /* 0x0000000407047825 */ /* 0x001fca00078e0004 */
[----:B--2---:R-:W-:Y:S01]  /*0110*/  STG.E desc[UR4][R4.64], R3 ;  /* 0x0000000304007986 */ /* 0x004fe2000c101904 */
[----:B------:R-:W-:Y:S05]  /*0120*/  EXIT ;  /* 0x000000000000794d */ /* 0x000fea0003800000 */
.L_x_0:
[----:B------:R-:W-:-:S00]  /*0130*/  BRA `(.L_x_0) ;  /* 0xfffffffc00fc7947 */ /* 0x000fc0000383ffff */
[----:B------:R-:W-:-:S00]  /*0140*/  NOP ;  /* 0x0000000000007918 */ /* 0x000fc00000000000 */
        /* <DEDUP_REMOVED lines=11> */
.L_x_1:


//--------------------- .nv.shared.reserved.0     --------------------------
	.section	.nv.shared.reserved.0,"aw",@nobits
	.weak		__nv_reservedSMEM_offset_0_alias
	.size		__nv_reservedSMEM_offset_0_alias, 0, 64
	.other		__nv_reservedSMEM_offset_0_alias,@"STO_CUDA_RESERVED_SHARED STV_DEFAULT"
__nv_reservedSMEM_offset_0_alias:
	.zero		0
	.zero		64


//--------------------- .nv.constant0.default_function_kernel --------------------------
	.section	.nv.constant0.default_function_kernel,"a",@progbits
	.sectionflags	@""
	.align	4
.nv.constant0.default_function_kernel:
	.zero		912


//--------------------- SYMBOLS --------------------------

	.type		.nv.reservedSmem.offset0,@object
	.size		.nv.reservedSmem.offset0,0x4
